//
// Generated by NVIDIA NVVM Compiler
//
// Compiler Build ID: CL-36424714
// Cuda compilation tools, release 13.0, V13.0.88
// Based on NVVM 20.0.0
//

.version 9.0
.target sm_100
.address_size 64

	// .globl	_Z4multPiS_S_

.visible .entry _Z4multPiS_S_(
	.param .u64 .ptr .align 1 _Z4multPiS_S__param_0,
	.param .u64 .ptr .align 1 _Z4multPiS_S__param_1,
	.param .u64 .ptr .align 1 _Z4multPiS_S__param_2
)
{
	.reg .pred 	%p<3>;
	.reg .b32 	%r<50>;
	.reg .b64 	%rd<34>;

	ld.param.u64 	%rd15, [_Z4multPiS_S__param_0];
	ld.param.u64 	%rd16, [_Z4multPiS_S__param_1];
	ld.param.u64 	%rd17, [_Z4multPiS_S__param_2];
	mov.u32 	%r8, %ntid.x;
	mov.u32 	%r9, %ctaid.x;
	mov.u32 	%r10, %tid.x;
	mad.lo.s32 	%r1, %r8, %r9, %r10;
	mov.u32 	%r11, %ntid.y;
	mov.u32 	%r12, %ctaid.y;
	mov.u32 	%r13, %tid.y;
	mad.lo.s32 	%r14, %r11, %r12, %r13;
	max.u32 	%r15, %r1, %r14;
	setp.gt.u32 	%p1, %r15, 999;
	@%p1 bra 	$L__BB0_4;
	mul.lo.s32 	%r3, %r1, 1000;
	add.s32 	%r17, %r14, 1000;
	mul.wide.u32 	%rd1, %r17, 4;
	add.s32 	%r18, %r14, 2000;
	mul.wide.u32 	%rd2, %r18, 4;
	add.s32 	%r19, %r14, 3000;
	mul.wide.u32 	%rd3, %r19, 4;
	add.s32 	%r20, %r14, 4000;
	mul.wide.u32 	%rd4, %r20, 4;
	add.s32 	%r21, %r14, 5000;
	mul.wide.u32 	%rd5, %r21, 4;
	add.s32 	%r22, %r14, 6000;
	mul.wide.u32 	%rd6, %r22, 4;
	add.s32 	%r23, %r14, 7000;
	mul.wide.u32 	%rd7, %r23, 4;
	mul.wide.u32 	%rd8, %r14, 4;
	mul.wide.u32 	%rd18, %r3, 4;
	cvta.to.global.u64 	%rd19, %rd15;
	add.s64 	%rd20, %rd18, %rd19;
	add.s64 	%rd32, %rd20, 16;
	cvta.to.global.u64 	%rd33, %rd16;
	mov.b32 	%r48, 0;
	mov.u32 	%r49, %r48;
$L__BB0_2:
	ld.global.u32 	%r24, [%rd32+-16];
	add.s64 	%rd21, %rd33, %rd8;
	ld.global.u32 	%r25, [%rd21];
	mad.lo.s32 	%r26, %r25, %r24, %r49;
	ld.global.u32 	%r27, [%rd32+-12];
	add.s64 	%rd22, %rd33, %rd1;
	ld.global.u32 	%r28, [%rd22];
	mad.lo.s32 	%r29, %r28, %r27, %r26;
	ld.global.u32 	%r30, [%rd32+-8];
	add.s64 	%rd23, %rd33, %rd2;
	ld.global.u32 	%r31, [%rd23];
	mad.lo.s32 	%r32, %r31, %r30, %r29;
	ld.global.u32 	%r33, [%rd32+-4];
	add.s64 	%rd24, %rd33, %rd3;
	ld.global.u32 	%r34, [%rd24];
	mad.lo.s32 	%r35, %r34, %r33, %r32;
	ld.global.u32 	%r36, [%rd32];
	add.s64 	%rd25, %rd33, %rd4;
	ld.global.u32 	%r37, [%rd25];
	mad.lo.s32 	%r38, %r37, %r36, %r35;
	ld.global.u32 	%r39, [%rd32+4];
	add.s64 	%rd26, %rd33, %rd5;
	ld.global.u32 	%r40, [%rd26];
	mad.lo.s32 	%r41, %r40, %r39, %r38;
	ld.global.u32 	%r42, [%rd32+8];
	add.s64 	%rd27, %rd33, %rd6;
	ld.global.u32 	%r43, [%rd27];
	mad.lo.s32 	%r44, %r43, %r42, %r41;
	ld.global.u32 	%r45, [%rd32+12];
	add.s64 	%rd28, %rd33, %rd7;
	ld.global.u32 	%r46, [%rd28];
	mad.lo.s32 	%r49, %r46, %r45, %r44;
	add.s32 	%r48, %r48, 8;
	add.s64 	%rd33, %rd33, 32000;
	add.s64 	%rd32, %rd32, 32;
	setp.ne.s32 	%p2, %r48, 1000;
	@%p2 bra 	$L__BB0_2;
	add.s32 	%r47, %r3, %r14;
	cvta.to.global.u64 	%rd29, %rd17;
	mul.wide.u32 	%rd30, %r47, 4;
	add.s64 	%rd31, %rd29, %rd30;
	st.global.u32 	[%rd31], %r49;
$L__BB0_4:
	ret;

}


// ===== COMPILED SASS (sm_100) =====

	.target	sm_100

	.elftype	@"ET_EXEC"


//--------------------- .note.nv.tkinfo           --------------------------
	.section	.note.nv.tkinfo,"",@"SHT_NOTE"
	.sectionflags	@"SHF_NOTE_NV_TKINFO"
	.tkinfo
        /*0018*/ 	.word	0x00000002
        /*0030*/ 	.string	""
        /*0030*/ 	.string	"ptxas"
        /*0030*/ 	.string	"Cuda compilation tools, release 13.0, V13.0.88"
        /*0030*/ 	.string	"Build cuda_13.0.r13.0/compiler.36424714_0"
        /*0030*/ 	.string	"-arch sm_100 -m 64 "



//--------------------- .note.nv.cuinfo           --------------------------
	.section	.note.nv.cuinfo,"",@"SHT_NOTE"
	.sectionflags	@"SHF_NOTE_NV_CUINFO"
        /*0018*/ 	.short	0x0002
        /*001a*/ 	.short	0x0064
        /*001c*/ 	.short	0x0082
	.zero		2


//--------------------- .nv.info                  --------------------------
	.section	.nv.info,"",@"SHT_CUDA_INFO"
	.align	4


	//----- nvinfo : EIATTR_REGCOUNT
	.align		4
        /*0000*/ 	.byte	0x04, 0x2f
        /*0002*/ 	.short	(.L_1 - .L_0)
	.align		4
.L_0:
        /*0004*/ 	.word	index@(_Z4multPiS_S_)
        /*0008*/ 	.word	0x00000028


	//----- nvinfo : EIATTR_FRAME_SIZE
	.align		4
.L_1:
        /*000c*/ 	.byte	0x04, 0x11
        /*000e*/ 	.short	(.L_3 - .L_2)
	.align		4
.L_2:
        /*0010*/ 	.word	index@(_Z4multPiS_S_)
        /*0014*/ 	.word	0x00000000


	//----- nvinfo : EIATTR_MIN_STACK_SIZE
	.align		4
.L_3:
        /*0018*/ 	.byte	0x04, 0x12
        /*001a*/ 	.short	(.L_5 - .L_4)
	.align		4
.L_4:
        /*001c*/ 	.word	index@(_Z4multPiS_S_)
        /*0020*/ 	.word	0x00000000
.L_5:


//--------------------- .nv.compat                --------------------------
	.section	.nv.compat,"",@"SHT_CUDA_COMPAT_INFO"
	.align	4
        /*0000*/ 	.byte	0x02, 0x09, 0x00, 0x00, 0x02, 0x02, 0x01, 0x00, 0x02, 0x05, 0x05, 0x00, 0x03, 0x07, 0x01, 0x01
        /*0010*/ 	.byte	0x02, 0x03, 0x00, 0x00, 0x02, 0x06, 0x01, 0x00, 0x04, 0x0b, 0x08, 0x00, 0x09, 0x00, 0x00, 0x00
        /*0020*/ 	.byte	0x00, 0x00, 0x00, 0x00


//--------------------- .nv.info._Z4multPiS_S_    --------------------------
	.section	.nv.info._Z4multPiS_S_,"",@"SHT_CUDA_INFO"
	.sectionflags	@""
	.align	4


	//----- nvinfo : EIATTR_CUDA_API_VERSION
	.align		4
        /*0000*/ 	.byte	0x04, 0x37
        /*0002*/ 	.short	(.L_7 - .L_6)
.L_6:
        /*0004*/ 	.word	0x00000082


	//----- nvinfo : EIATTR_KPARAM_INFO
	.align		4
.L_7:
        /*0008*/ 	.byte	0x04, 0x17
        /*000a*/ 	.short	(.L_9 - .L_8)
.L_8:
        /*000c*/ 	.word	0x00000000
        /*0010*/ 	.short	0x0002
        /*0012*/ 	.short	0x0010
        /*0014*/ 	.byte	0x00, 0xf5, 0x21, 0x00


	//----- nvinfo : EIATTR_KPARAM_INFO
	.align		4
.L_9:
        /*0018*/ 	.byte	0x04, 0x17
        /*001a*/ 	.short	(.L_11 - .L_10)
.L_10:
        /*001c*/ 	.word	0x00000000
        /*0020*/ 	.short	0x0001
        /*0022*/ 	.short	0x0008
        /*0024*/ 	.byte	0x00, 0xf5, 0x21, 0x00


	//----- nvinfo : EIATTR_KPARAM_INFO
	.align		4
.L_11:
        /*0028*/ 	.byte	0x04, 0x17
        /*002a*/ 	.short	(.L_13 - .L_12)
.L_12:
        /*002c*/ 	.word	0x00000000
        /*0030*/ 	.short	0x0000
        /*0032*/ 	.short	0x0000
        /*0034*/ 	.byte	0x00, 0xf5, 0x21, 0x00


	//----- nvinfo : EIATTR_SPARSE_MMA_MASK
	.align		4
.L_13:
        /*0038*/ 	.byte	0x03, 0x50
        /*003a*/ 	.short	0x0000


	//----- nvinfo : EIATTR_MAXREG_COUNT
	.align		4
        /*003c*/ 	.byte	0x03, 0x1b
        /*003e*/ 	.short	0x00ff


	//----- nvinfo : EIATTR_MERCURY_ISA_VERSION
	.align		4
        /*0040*/ 	.byte	0x03, 0x5f
        /*0042*/ 	.short	0x0101


	//----- nvinfo : EIATTR_VRC_CTA_INIT_COUNT
	.align		4
        /*0044*/ 	.byte	0x02, 0x4a
	.zero		1
	.zero		1


	//----- nvinfo : EIATTR_EXIT_INSTR_OFFSETS
	.align		4
        /*0048*/ 	.byte	0x04, 0x1c
        /*004a*/ 	.short	(.L_15 - .L_14)


	//   ....[0]....
.L_14:
        /*004c*/ 	.word	0x000000b0


	//   ....[1]....
        /*0050*/ 	.word	0x00000aa0


	//----- nvinfo : EIATTR_CBANK_PARAM_SIZE
	.align		4
.L_15:
        /*0054*/ 	.byte	0x03, 0x19
        /*0056*/ 	.short	0x0018


	//----- nvinfo : EIATTR_PARAM_CBANK
	.align		4
        /*0058*/ 	.byte	0x04, 0x0a
        /*005a*/ 	.short	(.L_17 - .L_16)
	.align		4
.L_16:
        /*005c*/ 	.word	index@(.nv.constant0._Z4multPiS_S_)
        /*0060*/ 	.short	0x0380
        /*0062*/ 	.short	0x0018


	//----- nvinfo : EIATTR_SW_WAR
	.align		4
.L_17:
        /*0064*/ 	.byte	0x04, 0x36
        /*0066*/ 	.short	(.L_19 - .L_18)
.L_18:
        /*0068*/ 	.word	0x00000008
.L_19:


//--------------------- .nv.callgraph             --------------------------
	.section	.nv.callgraph,"",@"SHT_CUDA_CALLGRAPH"
	.align	4
	.sectionentsize	8
	.align		4
        /*0000*/ 	.word	0x00000000
	.align		4
        /*0004*/ 	.word	0xffffffff
	.align		4
        /*0008*/ 	.word	0x00000000
	.align		4
        /*000c*/ 	.word	0xfffffffe
	.align		4
        /*0010*/ 	.word	0x00000000
	.align		4
        /*0014*/ 	.word	0xfffffffd
	.align		4
        /*0018*/ 	.word	0x00000000
	.align		4
        /*001c*/ 	.word	0xfffffffc


//--------------------- .text._Z4multPiS_S_       --------------------------
	.section	.text._Z4multPiS_S_,"ax",@progbits
	.align	128
        .global         _Z4multPiS_S_
        .type           _Z4multPiS_S_,@function
        .size           _Z4multPiS_S_,(.L_x_2 - _Z4multPiS_S_)
        .other          _Z4multPiS_S_,@"STO_CUDA_ENTRY STV_DEFAULT"
_Z4multPiS_S_:
.text._Z4multPiS_S_:
[----:B------:R-:W-:Y:S01]  /*0000*/  LDC R1, c[0x0][0x37c] ;  /* 0x0000df00ff017b82 */ /* 0x000fe20000000800 */
[----:B------:R-:W0:Y:S01]  /*0010*/  S2R R0, SR_CTAID.X ;  /* 0x0000000000007919 */ /* 0x000e220000002500 */
[----:B------:R-:W0:Y:S01]  /*0020*/  LDCU UR4, c[0x0][0x360] ;  /* 0x00006c00ff0477ac */ /* 0x000e220008000800 */
[----:B------:R-:W0:Y:S01]  /*0030*/  S2R R3, SR_TID.X ;  /* 0x0000000000037919 */ /* 0x000e220000002100 */
[----:B------:R-:W1:Y:S01]  /*0040*/  LDCU UR5, c[0x0][0x364] ;  /* 0x00006c80ff0577ac */ /* 0x000e620008000800 */
[----:B------:R-:W1:Y:S01]  /*0050*/  S2R R23, SR_CTAID.Y ;  /* 0x0000000000177919 */ /* 0x000e620000002600 */
[----:B------:R-:W1:Y:S01]  /*0060*/  S2R R2, SR_TID.Y ;  /* 0x0000000000027919 */ /* 0x000e620000002200 */
[----:B0-----:R-:W-:Y:S02]  /*0070*/  IMAD R0, R0, UR4, R3 ;  /* 0x0000000400007c24 */ /* 0x001fe4000f8e0203 */
[----:B-1----:R-:W-:-:S05]  /*0080*/  IMAD R23, R23, UR5, R2 ;  /* 0x0000000517177c24 */ /* 0x002fca000f8e0202 */
[----:B------:R-:W-:-:S04]  /*0090*/  VIMNMX.U32 R2, PT, PT, R0, R23, !PT ;  /* 0x0000001700027248 */ /* 0x000fc80007fe0000 */
[----:B------:R-:W-:-:S13]  /*00a0*/  ISETP.GT.U32.AND P0, PT, R2, 0x3e7, PT ;  /* 0x000003e70200780c */ /* 0x000fda0003f04070 */
[----:B------:R-:W-:Y:S05]  /*00b0*/  @P0 EXIT ;  /* 0x000000000000094d */ /* 0x000fea0003800000 */
[----:B------:R-:W0:Y:S01]  /*00c0*/  LDC.64 R2, c[0x0][0x380] ;  /* 0x0000e000ff027b82 */ /* 0x000e220000000a00 */
[----:B------:R-:W1:Y:S01]  /*00d0*/  LDCU UR4, c[0x0][0x388] ;  /* 0x00007100ff0477ac */ /* 0x000e620008000800 */
[----:B------:R-:W-:Y:S02]  /*00e0*/  IMAD R0, R0, 0x3e8, RZ ;  /* 0x000003e800007824 */ /* 0x000fe400078e02ff */
[----:B------:R-:W-:Y:S01]  /*00f0*/  HFMA2 R15, -RZ, RZ, 0, 0 ;  /* 0x00000000ff0f7431 */ /* 0x000fe200000001ff */
[C---:B------:R-:W-:Y:S01]  /*0100*/  IADD3 R25, PT, PT, R23.reuse, 0x3e8, RZ ;  /* 0x000003e817197810 */ /* 0x040fe20007ffe0ff */
[----:B------:R-:W2:Y:S01]  /*0110*/  LDCU.64 UR6, c[0x0][0x358] ;  /* 0x00006b00ff0677ac */ /* 0x000ea20008000a00 */
[C---:B------:R-:W-:Y:S01]  /*0120*/  IADD3 R27, PT, PT, R23.reuse, 0x7d0, RZ ;  /* 0x000007d0171b7810 */ /* 0x040fe20007ffe0ff */
[----:B------:R-:W3:Y:S01]  /*0130*/  LDC R9, c[0x0][0x38c] ;  /* 0x0000e300ff097b82 */ /* 0x000ee20000000800 */
[C---:B------:R-:W-:Y:S02]  /*0140*/  IADD3 R29, PT, PT, R23.reuse, 0xbb8, RZ ;  /* 0x00000bb8171d7810 */ /* 0x040fe40007ffe0ff */
[----:B------:R-:W-:-:S02]  /*0150*/  IADD3 R31, PT, PT, R23, 0xfa0, RZ ;  /* 0x00000fa0171f7810 */ /* 0x000fc40007ffe0ff */
[C---:B------:R-:W-:Y:S02]  /*0160*/  IADD3 R33, PT, PT, R23.reuse, 0x1388, RZ ;  /* 0x0000138817217810 */ /* 0x040fe40007ffe0ff */
[C---:B------:R-:W-:Y:S02]  /*0170*/  IADD3 R35, PT, PT, R23.reuse, 0x1770, RZ ;  /* 0x0000177017237810 */ /* 0x040fe40007ffe0ff */
[----:B------:R-:W-:Y:S01]  /*0180*/  IADD3 R37, PT, PT, R23, 0x1b58, RZ ;  /* 0x00001b5817257810 */ /* 0x000fe20007ffe0ff */
[----:B0-----:R-:W-:-:S03]  /*0190*/  IMAD.WIDE.U32 R2, R0, 0x4, R2 ;  /* 0x0000000400027825 */ /* 0x001fc600078e0002 */
[----:B------:R-:W-:Y:S02]  /*01a0*/  IADD3 R6, P0, PT, R2, 0x10, RZ ;  /* 0x0000001002067810 */ /* 0x000fe40007f1e0ff */
[----:B-1----:R-:W-:Y:S01]  /*01b0*/  MOV R2, UR4 ;  /* 0x0000000400027c02 */ /* 0x002fe20008000f00 */
[----:B------:R-:W-:Y:S01]  /*01c0*/  UMOV UR4, URZ ;  /* 0x000000ff00047c82 */ /* 0x000fe20008000000 */
[----:B--2---:R-:W-:-:S09]  /*01d0*/  IADD3.X R7, PT, PT, RZ, R3, RZ, P0, !PT ;  /* 0x00000003ff077210 */ /* 0x004fd200007fe4ff */
.L_x_0:
[----:B---3--:R-:W-:Y:S01]  /*01e0*/  MOV R3, R9 ;  /* 0x0000000900037202 */ /* 0x008fe20000000f00 */
[----:B------:R-:W2:Y:S02]  /*01f0*/  LDG.E R14, desc[UR6][R6.64+-0x10] ;  /* 0xfffff006060e7981 */ /* 0x000ea4000c1e1900 */
[--C-:B------:R-:W-:Y:S02]  /*0200*/  IMAD.WIDE.U32 R4, R23, 0x4, R2.reuse ;  /* 0x0000000417047825 */ /* 0x100fe400078e0002 */
[----:B------:R-:W3:Y:S02]  /*0210*/  LDG.E R17, desc[UR6][R6.64+-0xc] ;  /* 0xfffff40606117981 */ /* 0x000ee4000c1e1900 */
[--C-:B------:R-:W-:Y:S02]  /*0220*/  IMAD.WIDE.U32 R8, R25, 0x4, R2.reuse ;  /* 0x0000000419087825 */ /* 0x100fe400078e0002 */
[----:B------:R-:W2:Y:S04]  /*0230*/  LDG.E R16, desc[UR6][R4.64] ;  /* 0x0000000604107981 */ /* 0x000ea8000c1e1900 */
[----:B------:R-:W3:Y:S01]  /*0240*/  LDG.E R22, desc[UR6][R8.64] ;  /* 0x0000000608167981 */ /* 0x000ee2000c1e1900 */
[----:B------:R-:W-:-:S03]  /*0250*/  IMAD.WIDE.U32 R10, R27, 0x4, R2 ;  /* 0x000000041b0a7825 */ /* 0x000fc600078e0002 */
[----:B------:R-:W4:Y:S01]  /*0260*/  LDG.E R19, desc[UR6][R6.64+-0x8] ;  /* 0xfffff80606137981 */ /* 0x000f22000c1e1900 */
[----:B------:R-:W-:-:S03]  /*0270*/  IMAD.WIDE.U32 R12, R29, 0x4, R2 ;  /* 0x000000041d0c7825 */ /* 0x000fc600078e0002 */
[----:B------:R-:W4:Y:S04]  /*0280*/  LDG.E R18, desc[UR6][R10.64] ;  /* 0x000000060a127981 */ /* 0x000f28000c1e1900 */
[----:B------:R-:W5:Y:S04]  /*0290*/  LDG.E R20, desc[UR6][R6.64+-0x4] ;  /* 0xfffffc0606147981 */ /* 0x000f68000c1e1900 */
[----:B------:R-:W5:Y:S04]  /*02a0*/  LDG.E R21, desc[UR6][R12.64] ;  /* 0x000000060c157981 */ /* 0x000f68000c1e1900 */
[----:B------:R-:W5:Y:S04]  /*02b0*/  LDG.E R28, desc[UR6][R6.64] ;  /* 0x00000006061c7981 */ /* 0x000f68000c1e1900 */
[----:B------:R-:W5:Y:S04]  /*02c0*/  LDG.E R32, desc[UR6][R6.64+0x70] ;  /* 0x0000700606207981 */ /* 0x000f68000c1e1900 */
[----:B------:R-:W5:Y:S04]  /*02d0*/  LDG.E R34, desc[UR6][R6.64+0x74] ;  /* 0x0000740606227981 */ /* 0x000f68000c1e1900 */
[----:B------:R-:W5:Y:S01]  /*02e0*/  LDG.E R36, desc[UR6][R6.64+0x78] ;  /* 0x0000780606247981 */ /* 0x000f62000c1e1900 */
[----:B--2---:R-:W-:-:S02]  /*02f0*/  IMAD R16, R14, R16, R15 ;  /* 0x000000100e107224 */ /* 0x004fc400078e020f */
[----:B------:R-:W-:-:S04]  /*0300*/  IMAD.WIDE.U32 R14, R31, 0x4, R2 ;  /* 0x000000041f0e7825 */ /* 0x000fc800078e0002 */
[----:B---3--:R-:W-:Y:S01]  /*0310*/  IMAD R26, R17, R22, R16 ;  /* 0x00000016111a7224 */ /* 0x008fe200078e0210 */
[----:B------:R-:W2:Y:S01]  /*0320*/  LDG.E R30, desc[UR6][R14.64] ;  /* 0x000000060e1e7981 */ /* 0x000ea2000c1e1900 */
[----:B------:R-:W-:-:S03]  /*0330*/  IMAD.WIDE.U32 R16, R33, 0x4, R2 ;  /* 0x0000000421107825 */ /* 0x000fc600078e0002 */
[----:B------:R-:W3:Y:S04]  /*0340*/  LDG.E R22, desc[UR6][R6.64+0x4] ;  /* 0x0000040606167981 */ /* 0x000ee8000c1e1900 */
[----:B------:R-:W3:Y:S01]  /*0350*/  LDG.E R24, desc[UR6][R16.64] ;  /* 0x0000000610187981 */ /* 0x000ee2000c1e1900 */
[----:B----4-:R-:W-:-:S03]  /*0360*/  IMAD R18, R19, R18, R26 ;  /* 0x0000001213127224 */ /* 0x010fc600078e021a */
[----:B------:R-:W4:Y:S01]  /*0370*/  LDG.E R26, desc[UR6][R6.64+0x8] ;  /* 0x00000806061a7981 */ /* 0x000f22000c1e1900 */
[----:B-----5:R-:W-:-:S04]  /*0380*/  IMAD R18, R20, R21, R18 ;  /* 0x0000001514127224 */ /* 0x020fc800078e0212 */
[----:B--2---:R-:W-:Y:S02]  /*0390*/  IMAD R21, R28, R30, R18 ;  /* 0x0000001e1c157224 */ /* 0x004fe400078e0212 */
[----:B------:R-:W-:Y:S01]  /*03a0*/  IMAD.WIDE.U32 R18, R35, 0x4, R2 ;  /* 0x0000000423127825 */ /* 0x000fe200078e0002 */
[----:B------:R-:W2:Y:S03]  /*03b0*/  LDG.E R28, desc[UR6][R6.64+0xc] ;  /* 0x00000c06061c7981 */ /* 0x000ea6000c1e1900 */
[----:B---3--:R-:W-:Y:S02]  /*03c0*/  IMAD R22, R22, R24, R21 ;  /* 0x0000001816167224 */ /* 0x008fe400078e0215 */
[----:B------:R-:W-:Y:S01]  /*03d0*/  IMAD.WIDE.U32 R20, R37, 0x4, R2 ;  /* 0x0000000425147825 */ /* 0x000fe200078e0002 */
[----:B------:R-:W4:Y:S04]  /*03e0*/  LDG.E R24, desc[UR6][R18.64] ;  /* 0x0000000612187981 */ /* 0x000f28000c1e1900 */
[----:B------:R-:W2:Y:S01]  /*03f0*/  LDG.E R30, desc[UR6][R20.64] ;  /* 0x00000006141e7981 */ /* 0x000ea2000c1e1900 */
[----:B----4-:R-:W-:-:S03]  /*0400*/  IMAD R22, R26, R24, R22 ;  /* 0x000000181a167224 */ /* 0x010fc600078e0216 */
[----:B------:R-:W3:Y:S04]  /*0410*/  LDG.E R24, desc[UR6][R6.64+0x10] ;  /* 0x0000100606187981 */ /* 0x000ee8000c1e1900 */
[----:B------:R-:W3:Y:S01]  /*0420*/  LDG.E R26, desc[UR6][R4.64+0x7d00] ;  /* 0x007d0006041a7981 */ /* 0x000ee2000c1e1900 */
[----:B--2---:R-:W-:-:S03]  /*0430*/  IMAD R22, R28, R30, R22 ;  /* 0x0000001e1c167224 */ /* 0x004fc600078e0216 */
[----:B------:R-:W2:Y:S04]  /*0440*/  LDG.E R28, desc[UR6][R6.64+0x14] ;  /* 0x00001406061c7981 */ /* 0x000ea8000c1e1900 */
[----:B------:R-:W2:Y:S01]  /*0450*/  LDG.E R30, desc[UR6][R8.64+0x7d00] ;  /* 0x007d0006081e7981 */ /* 0x000ea2000c1e1900 */
[----:B---3--:R-:W-:-:S03]  /*0460*/  IMAD R22, R24, R26, R22 ;  /* 0x0000001a18167224 */ /* 0x008fc600078e0216 */
        /* <DEDUP_REMOVED lines=46> */
[----:B------:R-:W2:Y:S04]  /*0750*/  LDG.E R30, desc[UR6][R8.64+0x17700] ;  /* 0x01770006081e7981 */ /* 0x000ea8000c1e1900 */
[----:B------:R-:W4:Y:S04]  /*0760*/  LDG.E R4, desc[UR6][R4.64+0x1f400] ;  /* 0x01f4000604047981 */ /* 0x000f28000c1e1900 */
[----:B------:R-:W5:Y:S04]  /*0770*/  LDG.E R8, desc[UR6][R8.64+0x1f400] ;  /* 0x01f4000608087981 */ /* 0x000f68000c1e1900 */
[----:B------:R-:W5:Y:S04]  /*0780*/  LDG.E R5, desc[UR6][R6.64+0x7c] ;  /* 0x00007c0606057981 */ /* 0x000f68000c1e1900 */
[----:B------:R-:W5:Y:S01]  /*0790*/  LDG.E R9, desc[UR6][R6.64+0x80] ;  /* 0x0000800606097981 */ /* 0x000f62000c1e1900 */
[----:B---3--:R-:W-:-:S03]  /*07a0*/  IMAD R22, R24, R26, R22 ;  /* 0x0000001a18167224 */ /* 0x008fc600078e0216 */
[----:B------:R-:W3:Y:S04]  /*07b0*/  LDG.E R24, desc[UR6][R6.64+0x58] ;  /* 0x0000580606187981 */ /* 0x000ee8000c1e1900 */
[----:B------:R-:W3:Y:S01]  /*07c0*/  LDG.E R26, desc[UR6][R10.64+0x17700] ;  /* 0x017700060a1a7981 */ /* 0x000ee2000c1e1900 */
[----:B--2---:R-:W-:-:S03]  /*07d0*/  IMAD R22, R28, R30, R22 ;  /* 0x0000001e1c167224 */ /* 0x004fc600078e0216 */
[----:B------:R-:W2:Y:S04]  /*07e0*/  LDG.E R28, desc[UR6][R6.64+0x5c] ;  /* 0x00005c06061c7981 */ /* 0x000ea8000c1e1900 */
[----:B------:R-:W2:Y:S04]  /*07f0*/  LDG.E R30, desc[UR6][R12.64+0x17700] ;  /* 0x017700060c1e7981 */ /* 0x000ea8000c1e1900 */
[----:B------:R-:W5:Y:S04]  /*0800*/  LDG.E R10, desc[UR6][R10.64+0x1f400] ;  /* 0x01f400060a0a7981 */ /* 0x000f68000c1e1900 */
        /* <DEDUP_REMOVED lines=11> */
[----:B------:R-:W5:Y:S01]  /*08c0*/  LDG.E R15, desc[UR6][R6.64+0x84] ;  /* 0x00008406060f7981 */ /* 0x000f62000c1e1900 */
[----:B---3--:R-:W-:-:S03]  /*08d0*/  IMAD R22, R24, R26, R22 ;  /* 0x0000001a18167224 */ /* 0x008fc600078e0216 */
[----:B------:R-:W3:Y:S04]  /*08e0*/  LDG.E R24, desc[UR6][R6.64+0x68] ;  /* 0x0000680606187981 */ /* 0x000ee8000c1e1900 */
[----:B------:R-:W3:Y:S01]  /*08f0*/  LDG.E R26, desc[UR6][R18.64+0x17700] ;  /* 0x01770006121a7981 */ /* 0x000ee2000c1e1900 */
[----:B--2---:R-:W-:-:S03]  /*0900*/  IMAD R22, R28, R30, R22 ;  /* 0x0000001e1c167224 */ /* 0x004fc600078e0216 */
[----:B------:R0:W2:Y:S04]  /*0910*/  LDG.E R28, desc[UR6][R6.64+0x6c] ;  /* 0x00006c06061c7981 */ /* 0x0000a8000c1e1900 */
[----:B------:R-:W2:Y:S04]  /*0920*/  LDG.E R30, desc[UR6][R20.64+0x17700] ;  /* 0x01770006141e7981 */ /* 0x000ea8000c1e1900 */
[----:B------:R-:W5:Y:S04]  /*0930*/  LDG.E R18, desc[UR6][R18.64+0x1f400] ;  /* 0x01f4000612127981 */ /* 0x000f68000c1e1900 */
[----:B------:R-:W5:Y:S01]  /*0940*/  LDG.E R20, desc[UR6][R20.64+0x1f400] ;  /* 0x01f4000614147981 */ /* 0x000f62000c1e1900 */
[----:B------:R-:W-:-:S04]  /*0950*/  UIADD3 UR4, UPT, UPT, UR4, 0x28, URZ ;  /* 0x0000002804047890 */ /* 0x000fc8000fffe0ff */
[----:B------:R-:W-:Y:S01]  /*0960*/  UISETP.NE.AND UP0, UPT, UR4, 0x3e8, UPT ;  /* 0x000003e80400788c */ /* 0x000fe2000bf05270 */
[----:B------:R-:W-:Y:S02]  /*0970*/  IADD3 R2, P0, PT, R2, 0x27100, RZ ;  /* 0x0002710002027810 */ /* 0x000fe40007f1e0ff */
[----:B0-----:R-:W-:-:S04]  /*0980*/  IADD3 R6, P1, PT, R6, 0xa0, RZ ;  /* 0x000000a006067810 */ /* 0x001fc80007f3e0ff */
[----:B------:R-:W-:Y:S01]  /*0990*/  IADD3.X R7, PT, PT, RZ, R7, RZ, P1, !PT ;  /* 0x00000007ff077210 */ /* 0x000fe20000ffe4ff */
[----:B---3--:R-:W-:-:S04]  /*09a0*/  IMAD R22, R24, R26, R22 ;  /* 0x0000001a18167224 */ /* 0x008fc800078e0216 */
[----:B--2---:R-:W-:-:S04]  /*09b0*/  IMAD R22, R28, R30, R22 ;  /* 0x0000001e1c167224 */ /* 0x004fc800078e0216 */
[----:B----4-:R-:W-:-:S04]  /*09c0*/  IMAD R4, R32, R4, R22 ;  /* 0x0000000420047224 */ /* 0x010fc800078e0216 */
[----:B-----5:R-:W-:-:S04]  /*09d0*/  IMAD R17, R34, R8, R4 ;  /* 0x0000000822117224 */ /* 0x020fc800078e0204 */
[----:B------:R-:W-:-:S04]  /*09e0*/  IMAD R10, R36, R10, R17 ;  /* 0x0000000a240a7224 */ /* 0x000fc800078e0211 */
[----:B------:R-:W-:-:S04]  /*09f0*/  IMAD R5, R5, R12, R10 ;  /* 0x0000000c05057224 */ /* 0x000fc800078e020a */
[----:B------:R-:W-:-:S04]  /*0a00*/  IMAD R5, R9, R14, R5 ;  /* 0x0000000e09057224 */ /* 0x000fc800078e0205 */
[----:B------:R-:W-:-:S04]  /*0a10*/  IMAD R5, R15, R16, R5 ;  /* 0x000000100f057224 */ /* 0x000fc800078e0205 */
[----:B------:R-:W-:Y:S01]  /*0a20*/  IMAD R5, R11, R18, R5 ;  /* 0x000000120b057224 */ /* 0x000fe200078e0205 */
[----:B------:R-:W-:-:S03]  /*0a30*/  IADD3.X R9, PT, PT, RZ, R3, RZ, P0, !PT ;  /* 0x00000003ff097210 */ /* 0x000fc600007fe4ff */
[----:B------:R-:W-:Y:S01]  /*0a40*/  IMAD R15, R13, R20, R5 ;  /* 0x000000140d0f7224 */ /* 0x000fe200078e0205 */
[----:B------:R-:W-:Y:S06]  /*0a50*/  BRA.U UP0, `(.L_x_0) ;  /* 0xfffffff500e07547 */ /* 0x000fec000b83ffff */
[----:B------:R-:W0:Y:S01]  /*0a60*/  LDC.64 R2, c[0x0][0x390] ;  /* 0x0000e400ff027b82 */ /* 0x000e220000000a00 */
[----:B------:R-:W-:-:S05]  /*0a70*/  IADD3 R23, PT, PT, R23, R0, RZ ;  /* 0x0000000017177210 */ /* 0x000fca0007ffe0ff */
[----:B0-----:R-:W-:-:S05]  /*0a80*/  IMAD.WIDE.U32 R2, R23, 0x4, R2 ;  /* 0x0000000417027825 */ /* 0x001fca00078e0002 */
[----:B------:R-:W-:Y:S01]  /*0a90*/  STG.E desc[UR6][R2.64], R15 ;  /* 0x0000000f02007986 */ /* 0x000fe2000c101906 */
[----:B------:R-:W-:Y:S05]  /*0aa0*/  EXIT ;  /* 0x000000000000794d */ /* 0x000fea0003800000 */
.L_x_1:
[----:B------:R-:W-:-:S00]  /*0ab0*/  BRA `(.L_x_1) ;  /* 0xfffffffc00fc7947 */ /* 0x000fc0000383ffff */
[----:B------:R-:W-:-:S00]  /*0ac0*/  NOP ;  /* 0x0000000000007918 */ /* 0x000fc00000000000 */
        /* <DEDUP_REMOVED lines=11> */
.L_x_2:


//--------------------- .nv.shared.reserved.0     --------------------------
	.section	.nv.shared.reserved.0,"aw",@nobits
	.weak		__nv_reservedSMEM_offset_0_alias
	.size		__nv_reservedSMEM_offset_0_alias, 0, 64
	.other		__nv_reservedSMEM_offset_0_alias,@"STO_CUDA_RESERVED_SHARED STV_DEFAULT"
__nv_reservedSMEM_offset_0_alias:
	.zero		0
	.zero		64


//--------------------- .nv.constant0._Z4multPiS_S_ --------------------------
	.section	.nv.constant0._Z4multPiS_S_,"a",@progbits
	.sectionflags	@""
	.align	4
.nv.constant0._Z4multPiS_S_:
	.zero		920


//--------------------- SYMBOLS --------------------------

	.type		.nv.reservedSmem.offset0,@object
	.size		.nv.reservedSmem.offset0,0x4
